//
// Generated by NVIDIA NVVM Compiler
//
// Compiler Build ID: CL-36424714
// Cuda compilation tools, release 13.0, V13.0.88
// Based on NVVM 20.0.0
//

.version 9.0
.target sm_100
.address_size 64

	// .globl	_Z12gpuVectorAddfPiS_S_i

.visible .entry _Z12gpuVectorAddfPiS_S_i(
	.param .f32 _Z12gpuVectorAddfPiS_S_i_param_0,
	.param .u64 .ptr .align 1 _Z12gpuVectorAddfPiS_S_i_param_1,
	.param .u64 .ptr .align 1 _Z12gpuVectorAddfPiS_S_i_param_2,
	.param .u64 .ptr .align 1 _Z12gpuVectorAddfPiS_S_i_param_3,
	.param .u32 _Z12gpuVectorAddfPiS_S_i_param_4
)
{
	.reg .pred 	%p<2>;
	.reg .b32 	%r<9>;
	.reg .b32 	%f<5>;
	.reg .b64 	%rd<11>;

	ld.param.f32 	%f1, [_Z12gpuVectorAddfPiS_S_i_param_0];
	ld.param.u64 	%rd1, [_Z12gpuVectorAddfPiS_S_i_param_1];
	ld.param.u64 	%rd2, [_Z12gpuVectorAddfPiS_S_i_param_2];
	ld.param.u64 	%rd3, [_Z12gpuVectorAddfPiS_S_i_param_3];
	ld.param.u32 	%r2, [_Z12gpuVectorAddfPiS_S_i_param_4];
	mov.u32 	%r3, %ctaid.x;
	mov.u32 	%r4, %ntid.x;
	mov.u32 	%r5, %tid.x;
	mad.lo.s32 	%r1, %r3, %r4, %r5;
	setp.ge.s32 	%p1, %r1, %r2;
	@%p1 bra 	$L__BB0_2;
	cvta.to.global.u64 	%rd4, %rd1;
	cvta.to.global.u64 	%rd5, %rd2;
	cvta.to.global.u64 	%rd6, %rd3;
	mul.wide.s32 	%rd7, %r1, 4;
	add.s64 	%rd8, %rd4, %rd7;
	ld.global.u32 	%r6, [%rd8];
	cvt.rn.f32.s32 	%f2, %r6;
	add.s64 	%rd9, %rd5, %rd7;
	ld.global.u32 	%r7, [%rd9];
	cvt.rn.f32.s32 	%f3, %r7;
	fma.rn.f32 	%f4, %f1, %f2, %f3;
	cvt.rzi.s32.f32 	%r8, %f4;
	add.s64 	%rd10, %rd6, %rd7;
	st.global.u32 	[%rd10], %r8;
$L__BB0_2:
	ret;

}


// ===== COMPILED SASS (sm_100) =====

	.target	sm_100

	.elftype	@"ET_EXEC"


//--------------------- .note.nv.tkinfo           --------------------------
	.section	.note.nv.tkinfo,"",@"SHT_NOTE"
	.sectionflags	@"SHF_NOTE_NV_TKINFO"
	.tkinfo
        /*0018*/ 	.word	0x00000002
        /*0030*/ 	.string	""
        /*0030*/ 	.string	"ptxas"
        /*0030*/ 	.string	"Cuda compilation tools, release 13.0, V13.0.88"
        /*0030*/ 	.string	"Build cuda_13.0.r13.0/compiler.36424714_0"
        /*0030*/ 	.string	"-arch sm_100 -m 64 "



//--------------------- .note.nv.cuinfo           --------------------------
	.section	.note.nv.cuinfo,"",@"SHT_NOTE"
	.sectionflags	@"SHF_NOTE_NV_CUINFO"
        /*0018*/ 	.short	0x0002
        /*001a*/ 	.short	0x0064
        /*001c*/ 	.short	0x0082
	.zero		2


//--------------------- .nv.info                  --------------------------
	.section	.nv.info,"",@"SHT_CUDA_INFO"
	.align	4


	//----- nvinfo : EIATTR_REGCOUNT
	.align		4
        /*0000*/ 	.byte	0x04, 0x2f
        /*0002*/ 	.short	(.L_1 - .L_0)
	.align		4
.L_0:
        /*0004*/ 	.word	index@(_Z12gpuVectorAddfPiS_S_i)
        /*0008*/ 	.word	0x0000000e


	//----- nvinfo : EIATTR_FRAME_SIZE
	.align		4
.L_1:
        /*000c*/ 	.byte	0x04, 0x11
        /*000e*/ 	.short	(.L_3 - .L_2)
	.align		4
.L_2:
        /*0010*/ 	.word	index@(_Z12gpuVectorAddfPiS_S_i)
        /*0014*/ 	.word	0x00000000


	//----- nvinfo : EIATTR_MIN_STACK_SIZE
	.align		4
.L_3:
        /*0018*/ 	.byte	0x04, 0x12
        /*001a*/ 	.short	(.L_5 - .L_4)
	.align		4
.L_4:
        /*001c*/ 	.word	index@(_Z12gpuVectorAddfPiS_S_i)
        /*0020*/ 	.word	0x00000000
.L_5:


//--------------------- .nv.compat                --------------------------
	.section	.nv.compat,"",@"SHT_CUDA_COMPAT_INFO"
	.align	4
        /*0000*/ 	.byte	0x02, 0x09, 0x00, 0x00, 0x02, 0x02, 0x01, 0x00, 0x02, 0x05, 0x05, 0x00, 0x03, 0x07, 0x01, 0x01
        /*0010*/ 	.byte	0x02, 0x03, 0x00, 0x00, 0x02, 0x06, 0x01, 0x00, 0x04, 0x0b, 0x08, 0x00, 0x09, 0x00, 0x00, 0x00
        /*0020*/ 	.byte	0x00, 0x00, 0x00, 0x00


//--------------------- .nv.info._Z12gpuVectorAddfPiS_S_i --------------------------
	.section	.nv.info._Z12gpuVectorAddfPiS_S_i,"",@"SHT_CUDA_INFO"
	.sectionflags	@""
	.align	4


	//----- nvinfo : EIATTR_CUDA_API_VERSION
	.align		4
        /*0000*/ 	.byte	0x04, 0x37
        /*0002*/ 	.short	(.L_7 - .L_6)
.L_6:
        /*0004*/ 	.word	0x00000082


	//----- nvinfo : EIATTR_KPARAM_INFO
	.align		4
.L_7:
        /*0008*/ 	.byte	0x04, 0x17
        /*000a*/ 	.short	(.L_9 - .L_8)
.L_8:
        /*000c*/ 	.word	0x00000000
        /*0010*/ 	.short	0x0004
        /*0012*/ 	.short	0x0020
        /*0014*/ 	.byte	0x00, 0xf0, 0x11, 0x00


	//----- nvinfo : EIATTR_KPARAM_INFO
	.align		4
.L_9:
        /*0018*/ 	.byte	0x04, 0x17
        /*001a*/ 	.short	(.L_11 - .L_10)
.L_10:
        /*001c*/ 	.word	0x00000000
        /*0020*/ 	.short	0x0003
        /*0022*/ 	.short	0x0018
        /*0024*/ 	.byte	0x00, 0xf5, 0x21, 0x00


	//----- nvinfo : EIATTR_KPARAM_INFO
	.align		4
.L_11:
        /*0028*/ 	.byte	0x04, 0x17
        /*002a*/ 	.short	(.L_13 - .L_12)
.L_12:
        /*002c*/ 	.word	0x00000000
        /*0030*/ 	.short	0x0002
        /*0032*/ 	.short	0x0010
        /*0034*/ 	.byte	0x00, 0xf5, 0x21, 0x00


	//----- nvinfo : EIATTR_KPARAM_INFO
	.align		4
.L_13:
        /*0038*/ 	.byte	0x04, 0x17
        /*003a*/ 	.short	(.L_15 - .L_14)
.L_14:
        /*003c*/ 	.word	0x00000000
        /*0040*/ 	.short	0x0001
        /*0042*/ 	.short	0x0008
        /*0044*/ 	.byte	0x00, 0xf5, 0x21, 0x00


	//----- nvinfo : EIATTR_KPARAM_INFO
	.align		4
.L_15:
        /*0048*/ 	.byte	0x04, 0x17
        /*004a*/ 	.short	(.L_17 - .L_16)
.L_16:
        /*004c*/ 	.word	0x00000000
        /*0050*/ 	.short	0x0000
        /*0052*/ 	.short	0x0000
        /*0054*/ 	.byte	0x00, 0xf0, 0x11, 0x00


	//----- nvinfo : EIATTR_SPARSE_MMA_MASK
	.align		4
.L_17:
        /*0058*/ 	.byte	0x03, 0x50
        /*005a*/ 	.short	0x0000


	//----- nvinfo : EIATTR_MAXREG_COUNT
	.align		4
        /*005c*/ 	.byte	0x03, 0x1b
        /*005e*/ 	.short	0x00ff


	//----- nvinfo : EIATTR_MERCURY_ISA_VERSION
	.align		4
        /*0060*/ 	.byte	0x03, 0x5f
        /*0062*/ 	.short	0x0101


	//----- nvinfo : EIATTR_VRC_CTA_INIT_COUNT
	.align		4
        /*0064*/ 	.byte	0x02, 0x4a
	.zero		1
	.zero		1


	//----- nvinfo : EIATTR_EXIT_INSTR_OFFSETS
	.align		4
        /*0068*/ 	.byte	0x04, 0x1c
        /*006a*/ 	.short	(.L_19 - .L_18)


	//   ....[0]....
.L_18:
        /*006c*/ 	.word	0x00000070


	//   ....[1]....
        /*0070*/ 	.word	0x00000170


	//----- nvinfo : EIATTR_CBANK_PARAM_SIZE
	.align		4
.L_19:
        /*0074*/ 	.byte	0x03, 0x19
        /*0076*/ 	.short	0x0024


	//----- nvinfo : EIATTR_PARAM_CBANK
	.align		4
        /*0078*/ 	.byte	0x04, 0x0a
        /*007a*/ 	.short	(.L_21 - .L_20)
	.align		4
.L_20:
        /*007c*/ 	.word	index@(.nv.constant0._Z12gpuVectorAddfPiS_S_i)
        /*0080*/ 	.short	0x0380
        /*0082*/ 	.short	0x0024


	//----- nvinfo : EIATTR_SW_WAR
	.align		4
.L_21:
        /*0084*/ 	.byte	0x04, 0x36
        /*0086*/ 	.short	(.L_23 - .L_22)
.L_22:
        /*0088*/ 	.word	0x00000008
.L_23:


//--------------------- .nv.callgraph             --------------------------
	.section	.nv.callgraph,"",@"SHT_CUDA_CALLGRAPH"
	.align	4
	.sectionentsize	8
	.align		4
        /*0000*/ 	.word	0x00000000
	.align		4
        /*0004*/ 	.word	0xffffffff
	.align		4
        /*0008*/ 	.word	0x00000000
	.align		4
        /*000c*/ 	.word	0xfffffffe
	.align		4
        /*0010*/ 	.word	0x00000000
	.align		4
        /*0014*/ 	.word	0xfffffffd
	.align		4
        /*0018*/ 	.word	0x00000000
	.align		4
        /*001c*/ 	.word	0xfffffffc


//--------------------- .text._Z12gpuVectorAddfPiS_S_i --------------------------
	.section	.text._Z12gpuVectorAddfPiS_S_i,"ax",@progbits
	.align	128
        .global         _Z12gpuVectorAddfPiS_S_i
        .type           _Z12gpuVectorAddfPiS_S_i,@function
        .size           _Z12gpuVectorAddfPiS_S_i,(.L_x_1 - _Z12gpuVectorAddfPiS_S_i)
        .other          _Z12gpuVectorAddfPiS_S_i,@"STO_CUDA_ENTRY STV_DEFAULT"
_Z12gpuVectorAddfPiS_S_i:
.text._Z12gpuVectorAddfPiS_S_i:
[----:B------:R-:W-:Y:S01]  /*0000*/  LDC R1, c[0x0][0x37c] ;  /* 0x0000df00ff017b82 */ /* 0x000fe20000000800 */
[----:B------:R-:W0:Y:S07]  /*0010*/  S2R R0, SR_TID.X ;  /* 0x0000000000007919 */ /* 0x000e2e0000002100 */
[----:B------:R-:W0:Y:S01]  /*0020*/  S2UR UR4, SR_CTAID.X ;  /* 0x00000000000479c3 */ /* 0x000e220000002500 */
[----:B------:R-:W1:Y:S07]  /*0030*/  LDCU UR5, c[0x0][0x3a0] ;  /* 0x00007400ff0577ac */ /* 0x000e6e0008000800 */
[----:B------:R-:W0:Y:S02]  /*0040*/  LDC R9, c[0x0][0x360] ;  /* 0x0000d800ff097b82 */ /* 0x000e240000000800 */
[----:B0-----:R-:W-:-:S05]  /*0050*/  IMAD R9, R9, UR4, R0 ;  /* 0x0000000409097c24 */ /* 0x001fca000f8e0200 */
[----:B-1----:R-:W-:-:S13]  /*0060*/  ISETP.GE.AND P0, PT, R9, UR5, PT ;  /* 0x0000000509007c0c */ /* 0x002fda000bf06270 */
[----:B------:R-:W-:Y:S05]  /*0070*/  @P0 EXIT ;  /* 0x000000000000094d */ /* 0x000fea0003800000 */
[----:B------:R-:W0:Y:S01]  /*0080*/  LDC.64 R2, c[0x0][0x388] ;  /* 0x0000e200ff027b82 */ /* 0x000e220000000a00 */
[----:B------:R-:W1:Y:S01]  /*0090*/  LDCU.64 UR4, c[0x0][0x358] ;  /* 0x00006b00ff0477ac */ /* 0x000e620008000a00 */
[----:B------:R-:W2:Y:S06]  /*00a0*/  LDCU UR6, c[0x0][0x380] ;  /* 0x00007000ff0677ac */ /* 0x000eac0008000800 */
[----:B------:R-:W3:Y:S08]  /*00b0*/  LDC.64 R4, c[0x0][0x390] ;  /* 0x0000e400ff047b82 */ /* 0x000ef00000000a00 */
[----:B------:R-:W4:Y:S01]  /*00c0*/  LDC.64 R6, c[0x0][0x398] ;  /* 0x0000e600ff067b82 */ /* 0x000f220000000a00 */
[----:B0-----:R-:W-:-:S06]  /*00d0*/  IMAD.WIDE R2, R9, 0x4, R2 ;  /* 0x0000000409027825 */ /* 0x001fcc00078e0202 */
[----:B-1----:R-:W5:Y:S01]  /*00e0*/  LDG.E R2, desc[UR4][R2.64] ;  /* 0x0000000402027981 */ /* 0x002f62000c1e1900 */
[----:B---3--:R-:W-:-:S06]  /*00f0*/  IMAD.WIDE R4, R9, 0x4, R4 ;  /* 0x0000000409047825 */ /* 0x008fcc00078e0204 */
[----:B------:R-:W3:Y:S01]  /*0100*/  LDG.E R4, desc[UR4][R4.64] ;  /* 0x0000000404047981 */ /* 0x000ee2000c1e1900 */
[----:B----4-:R-:W-:Y:S01]  /*0110*/  IMAD.WIDE R6, R9, 0x4, R6 ;  /* 0x0000000409067825 */ /* 0x010fe200078e0206 */
[----:B-----5:R-:W-:Y:S02]  /*0120*/  I2FP.F32.S32 R0, R2 ;  /* 0x0000000200007245 */ /* 0x020fe40000201400 */
[----:B---3--:R-:W-:-:S05]  /*0130*/  I2FP.F32.S32 R11, R4 ;  /* 0x00000004000b7245 */ /* 0x008fca0000201400 */
[----:B--2---:R-:W-:-:S04]  /*0140*/  FFMA R0, R0, UR6, R11 ;  /* 0x0000000600007c23 */ /* 0x004fc8000800000b */
[----:B------:R-:W0:Y:S02]  /*0150*/  F2I.TRUNC.NTZ R11, R0 ;  /* 0x00000000000b7305 */ /* 0x000e24000020f100 */
[----:B0-----:R-:W-:Y:S01]  /*0160*/  STG.E desc[UR4][R6.64], R11 ;  /* 0x0000000b06007986 */ /* 0x001fe2000c101904 */
[----:B------:R-:W-:Y:S05]  /*0170*/  EXIT ;  /* 0x000000000000794d */ /* 0x000fea0003800000 */
.L_x_0:
[----:B------:R-:W-:-:S00]  /*0180*/  BRA `(.L_x_0) ;  /* 0xfffffffc00fc7947 */ /* 0x000fc0000383ffff */
[----:B------:R-:W-:-:S00]  /*0190*/  NOP ;  /* 0x0000000000007918 */ /* 0x000fc00000000000 */
        /* <DEDUP_REMOVED lines=14> */
.L_x_1:


//--------------------- .nv.shared.reserved.0     --------------------------
	.section	.nv.shared.reserved.0,"aw",@nobits
	.weak		__nv_reservedSMEM_offset_0_alias
	.size		__nv_reservedSMEM_offset_0_alias, 0, 64
	.other		__nv_reservedSMEM_offset_0_alias,@"STO_CUDA_RESERVED_SHARED STV_DEFAULT"
__nv_reservedSMEM_offset_0_alias:
	.zero		0
	.zero		64


//--------------------- .nv.constant0._Z12gpuVectorAddfPiS_S_i --------------------------
	.section	.nv.constant0._Z12gpuVectorAddfPiS_S_i,"a",@progbits
	.sectionflags	@""
	.align	4
.nv.constant0._Z12gpuVectorAddfPiS_S_i:
	.zero		932


//--------------------- SYMBOLS --------------------------

	.type		.nv.reservedSmem.offset0,@object
	.size		.nv.reservedSmem.offset0,0x4
